//
// Generated by NVIDIA NVVM Compiler
//
// Compiler Build ID: CL-36424714
// Cuda compilation tools, release 13.0, V13.0.88
// Based on NVVM 20.0.0
//

.version 9.0
.target sm_100
.address_size 64

	// .globl	_Z20tiledMatrixMulKernelPfS_S_iiiff
// _ZZ20tiledMatrixMulKernelPfS_S_iiiffE2As has been demoted
// _ZZ20tiledMatrixMulKernelPfS_S_iiiffE2Bs has been demoted

.visible .entry _Z20tiledMatrixMulKernelPfS_S_iiiff(
	.param .u64 .ptr .align 1 _Z20tiledMatrixMulKernelPfS_S_iiiff_param_0,
	.param .u64 .ptr .align 1 _Z20tiledMatrixMulKernelPfS_S_iiiff_param_1,
	.param .u64 .ptr .align 1 _Z20tiledMatrixMulKernelPfS_S_iiiff_param_2,
	.param .u32 _Z20tiledMatrixMulKernelPfS_S_iiiff_param_3,
	.param .u32 _Z20tiledMatrixMulKernelPfS_S_iiiff_param_4,
	.param .u32 _Z20tiledMatrixMulKernelPfS_S_iiiff_param_5,
	.param .f32 _Z20tiledMatrixMulKernelPfS_S_iiiff_param_6,
	.param .f32 _Z20tiledMatrixMulKernelPfS_S_iiiff_param_7
)
{
	.reg .pred 	%p<12>;
	.reg .b32 	%r<45>;
	.reg .b32 	%f<116>;
	.reg .b64 	%rd<13>;
	// demoted variable
	.shared .align 4 .b8 _ZZ20tiledMatrixMulKernelPfS_S_iiiffE2As[4096];
	// demoted variable
	.shared .align 4 .b8 _ZZ20tiledMatrixMulKernelPfS_S_iiiffE2Bs[4096];
	ld.param.u64 	%rd4, [_Z20tiledMatrixMulKernelPfS_S_iiiff_param_0];
	ld.param.u64 	%rd5, [_Z20tiledMatrixMulKernelPfS_S_iiiff_param_1];
	ld.param.u64 	%rd6, [_Z20tiledMatrixMulKernelPfS_S_iiiff_param_2];
	ld.param.u32 	%r24, [_Z20tiledMatrixMulKernelPfS_S_iiiff_param_3];
	ld.param.u32 	%r25, [_Z20tiledMatrixMulKernelPfS_S_iiiff_param_4];
	ld.param.u32 	%r26, [_Z20tiledMatrixMulKernelPfS_S_iiiff_param_5];
	ld.param.f32 	%f8, [_Z20tiledMatrixMulKernelPfS_S_iiiff_param_6];
	ld.param.f32 	%f9, [_Z20tiledMatrixMulKernelPfS_S_iiiff_param_7];
	mov.u32 	%r27, %ctaid.x;
	mov.u32 	%r28, %ctaid.y;
	mov.u32 	%r42, %tid.y;
	mov.u32 	%r40, %tid.x;
	shl.b32 	%r29, %r27, 5;
	add.s32 	%r3, %r29, %r42;
	shl.b32 	%r4, %r28, 5;
	add.s32 	%r5, %r4, %r40;
	setp.lt.s32 	%p1, %r26, 1;
	mov.f32 	%f115, 0f00000000;
	@%p1 bra 	$L__BB0_7;
	add.s32 	%r30, %r26, 31;
	shr.u32 	%r31, %r30, 5;
	shl.b32 	%r32, %r42, 7;
	mov.u32 	%r33, _ZZ20tiledMatrixMulKernelPfS_S_iiiffE2As;
	add.s32 	%r6, %r33, %r32;
	shl.b32 	%r34, %r40, 2;
	add.s32 	%r7, %r6, %r34;
	mov.u32 	%r35, _ZZ20tiledMatrixMulKernelPfS_S_iiiffE2Bs;
	add.s32 	%r9, %r35, %r34;
	add.s32 	%r8, %r9, %r32;
	neg.s32 	%r44, %r31;
	mad.lo.s32 	%r36, %r42, %r25, %r40;
	add.s32 	%r43, %r36, %r4;
	shl.b32 	%r12, %r25, 5;
	mad.lo.s32 	%r41, %r26, %r3, %r40;
	cvta.to.global.u64 	%rd1, %rd4;
	cvta.to.global.u64 	%rd2, %rd5;
	mov.f32 	%f115, 0f00000000;
$L__BB0_2:
	setp.ge.s32 	%p2, %r3, %r24;
	mul.wide.s32 	%rd7, %r41, 4;
	add.s64 	%rd3, %rd1, %rd7;
	setp.ge.s32 	%p3, %r40, %r26;
	mov.f32 	%f113, 0f00000000;
	or.pred  	%p4, %p2, %p3;
	@%p4 bra 	$L__BB0_4;
	ld.global.f32 	%f113, [%rd3];
$L__BB0_4:
	setp.ge.s32 	%p5, %r5, %r25;
	st.shared.f32 	[%r7], %f113;
	setp.ge.s32 	%p6, %r42, %r26;
	mov.f32 	%f114, 0f00000000;
	or.pred  	%p7, %p6, %p5;
	@%p7 bra 	$L__BB0_6;
	mul.wide.s32 	%rd8, %r43, 4;
	add.s64 	%rd9, %rd2, %rd8;
	ld.global.f32 	%f114, [%rd9];
$L__BB0_6:
	st.shared.f32 	[%r8], %f114;
	bar.sync 	0;
	ld.shared.f32 	%f14, [%r6];
	ld.shared.f32 	%f15, [%r9];
	fma.rn.f32 	%f16, %f14, %f15, %f115;
	ld.shared.f32 	%f17, [%r6+4];
	ld.shared.f32 	%f18, [%r9+128];
	fma.rn.f32 	%f19, %f17, %f18, %f16;
	ld.shared.f32 	%f20, [%r6+8];
	ld.shared.f32 	%f21, [%r9+256];
	fma.rn.f32 	%f22, %f20, %f21, %f19;
	ld.shared.f32 	%f23, [%r6+12];
	ld.shared.f32 	%f24, [%r9+384];
	fma.rn.f32 	%f25, %f23, %f24, %f22;
	ld.shared.f32 	%f26, [%r6+16];
	ld.shared.f32 	%f27, [%r9+512];
	fma.rn.f32 	%f28, %f26, %f27, %f25;
	ld.shared.f32 	%f29, [%r6+20];
	ld.shared.f32 	%f30, [%r9+640];
	fma.rn.f32 	%f31, %f29, %f30, %f28;
	ld.shared.f32 	%f32, [%r6+24];
	ld.shared.f32 	%f33, [%r9+768];
	fma.rn.f32 	%f34, %f32, %f33, %f31;
	ld.shared.f32 	%f35, [%r6+28];
	ld.shared.f32 	%f36, [%r9+896];
	fma.rn.f32 	%f37, %f35, %f36, %f34;
	ld.shared.f32 	%f38, [%r6+32];
	ld.shared.f32 	%f39, [%r9+1024];
	fma.rn.f32 	%f40, %f38, %f39, %f37;
	ld.shared.f32 	%f41, [%r6+36];
	ld.shared.f32 	%f42, [%r9+1152];
	fma.rn.f32 	%f43, %f41, %f42, %f40;
	ld.shared.f32 	%f44, [%r6+40];
	ld.shared.f32 	%f45, [%r9+1280];
	fma.rn.f32 	%f46, %f44, %f45, %f43;
	ld.shared.f32 	%f47, [%r6+44];
	ld.shared.f32 	%f48, [%r9+1408];
	fma.rn.f32 	%f49, %f47, %f48, %f46;
	ld.shared.f32 	%f50, [%r6+48];
	ld.shared.f32 	%f51, [%r9+1536];
	fma.rn.f32 	%f52, %f50, %f51, %f49;
	ld.shared.f32 	%f53, [%r6+52];
	ld.shared.f32 	%f54, [%r9+1664];
	fma.rn.f32 	%f55, %f53, %f54, %f52;
	ld.shared.f32 	%f56, [%r6+56];
	ld.shared.f32 	%f57, [%r9+1792];
	fma.rn.f32 	%f58, %f56, %f57, %f55;
	ld.shared.f32 	%f59, [%r6+60];
	ld.shared.f32 	%f60, [%r9+1920];
	fma.rn.f32 	%f61, %f59, %f60, %f58;
	ld.shared.f32 	%f62, [%r6+64];
	ld.shared.f32 	%f63, [%r9+2048];
	fma.rn.f32 	%f64, %f62, %f63, %f61;
	ld.shared.f32 	%f65, [%r6+68];
	ld.shared.f32 	%f66, [%r9+2176];
	fma.rn.f32 	%f67, %f65, %f66, %f64;
	ld.shared.f32 	%f68, [%r6+72];
	ld.shared.f32 	%f69, [%r9+2304];
	fma.rn.f32 	%f70, %f68, %f69, %f67;
	ld.shared.f32 	%f71, [%r6+76];
	ld.shared.f32 	%f72, [%r9+2432];
	fma.rn.f32 	%f73, %f71, %f72, %f70;
	ld.shared.f32 	%f74, [%r6+80];
	ld.shared.f32 	%f75, [%r9+2560];
	fma.rn.f32 	%f76, %f74, %f75, %f73;
	ld.shared.f32 	%f77, [%r6+84];
	ld.shared.f32 	%f78, [%r9+2688];
	fma.rn.f32 	%f79, %f77, %f78, %f76;
	ld.shared.f32 	%f80, [%r6+88];
	ld.shared.f32 	%f81, [%r9+2816];
	fma.rn.f32 	%f82, %f80, %f81, %f79;
	ld.shared.f32 	%f83, [%r6+92];
	ld.shared.f32 	%f84, [%r9+2944];
	fma.rn.f32 	%f85, %f83, %f84, %f82;
	ld.shared.f32 	%f86, [%r6+96];
	ld.shared.f32 	%f87, [%r9+3072];
	fma.rn.f32 	%f88, %f86, %f87, %f85;
	ld.shared.f32 	%f89, [%r6+100];
	ld.shared.f32 	%f90, [%r9+3200];
	fma.rn.f32 	%f91, %f89, %f90, %f88;
	ld.shared.f32 	%f92, [%r6+104];
	ld.shared.f32 	%f93, [%r9+3328];
	fma.rn.f32 	%f94, %f92, %f93, %f91;
	ld.shared.f32 	%f95, [%r6+108];
	ld.shared.f32 	%f96, [%r9+3456];
	fma.rn.f32 	%f97, %f95, %f96, %f94;
	ld.shared.f32 	%f98, [%r6+112];
	ld.shared.f32 	%f99, [%r9+3584];
	fma.rn.f32 	%f100, %f98, %f99, %f97;
	ld.shared.f32 	%f101, [%r6+116];
	ld.shared.f32 	%f102, [%r9+3712];
	fma.rn.f32 	%f103, %f101, %f102, %f100;
	ld.shared.f32 	%f104, [%r6+120];
	ld.shared.f32 	%f105, [%r9+3840];
	fma.rn.f32 	%f106, %f104, %f105, %f103;
	ld.shared.f32 	%f107, [%r6+124];
	ld.shared.f32 	%f108, [%r9+3968];
	fma.rn.f32 	%f115, %f107, %f108, %f106;
	bar.sync 	0;
	add.s32 	%r44, %r44, 1;
	setp.ne.s32 	%p8, %r44, 0;
	add.s32 	%r43, %r43, %r12;
	add.s32 	%r42, %r42, 32;
	add.s32 	%r41, %r41, 32;
	add.s32 	%r40, %r40, 32;
	@%p8 bra 	$L__BB0_2;
$L__BB0_7:
	setp.ge.s32 	%p9, %r3, %r24;
	setp.ge.s32 	%p10, %r5, %r25;
	or.pred  	%p11, %p9, %p10;
	@%p11 bra 	$L__BB0_9;
	mad.lo.s32 	%r39, %r25, %r3, %r5;
	cvta.to.global.u64 	%rd10, %rd6;
	mul.wide.u32 	%rd11, %r39, 4;
	add.s64 	%rd12, %rd10, %rd11;
	ld.global.f32 	%f109, [%rd12];
	mul.f32 	%f110, %f9, %f109;
	fma.rn.f32 	%f111, %f8, %f115, %f110;
	st.global.f32 	[%rd12], %f111;
$L__BB0_9:
	ret;

}


// ===== COMPILED SASS (sm_100) =====

	.target	sm_100

	.elftype	@"ET_EXEC"


//--------------------- .note.nv.tkinfo           --------------------------
	.section	.note.nv.tkinfo,"",@"SHT_NOTE"
	.sectionflags	@"SHF_NOTE_NV_TKINFO"
	.tkinfo
        /*0018*/ 	.word	0x00000002
        /*0030*/ 	.string	""
        /*0030*/ 	.string	"ptxas"
        /*0030*/ 	.string	"Cuda compilation tools, release 13.0, V13.0.88"
        /*0030*/ 	.string	"Build cuda_13.0.r13.0/compiler.36424714_0"
        /*0030*/ 	.string	"-arch sm_100 -m 64 "



//--------------------- .note.nv.cuinfo           --------------------------
	.section	.note.nv.cuinfo,"",@"SHT_NOTE"
	.sectionflags	@"SHF_NOTE_NV_CUINFO"
        /*0018*/ 	.short	0x0002
        /*001a*/ 	.short	0x0064
        /*001c*/ 	.short	0x0082
	.zero		2


//--------------------- .nv.info                  --------------------------
	.section	.nv.info,"",@"SHT_CUDA_INFO"
	.align	4


	//----- nvinfo : EIATTR_REGCOUNT
	.align		4
        /*0000*/ 	.byte	0x04, 0x2f
        /*0002*/ 	.short	(.L_1 - .L_0)
	.align		4
.L_0:
        /*0004*/ 	.word	index@(_Z20tiledMatrixMulKernelPfS_S_iiiff)
        /*0008*/ 	.word	0x00000020


	//----- nvinfo : EIATTR_FRAME_SIZE
	.align		4
.L_1:
        /*000c*/ 	.byte	0x04, 0x11
        /*000e*/ 	.short	(.L_3 - .L_2)
	.align		4
.L_2:
        /*0010*/ 	.word	index@(_Z20tiledMatrixMulKernelPfS_S_iiiff)
        /*0014*/ 	.word	0x00000000


	//----- nvinfo : EIATTR_MIN_STACK_SIZE
	.align		4
.L_3:
        /*0018*/ 	.byte	0x04, 0x12
        /*001a*/ 	.short	(.L_5 - .L_4)
	.align		4
.L_4:
        /*001c*/ 	.word	index@(_Z20tiledMatrixMulKernelPfS_S_iiiff)
        /*0020*/ 	.word	0x00000000
.L_5:


//--------------------- .nv.compat                --------------------------
	.section	.nv.compat,"",@"SHT_CUDA_COMPAT_INFO"
	.align	4
        /*0000*/ 	.byte	0x02, 0x09, 0x00, 0x00, 0x02, 0x02, 0x01, 0x00, 0x02, 0x05, 0x05, 0x00, 0x03, 0x07, 0x01, 0x01
        /*0010*/ 	.byte	0x02, 0x03, 0x00, 0x00, 0x02, 0x06, 0x01, 0x00, 0x04, 0x0b, 0x08, 0x00, 0x09, 0x00, 0x00, 0x00
        /*0020*/ 	.byte	0x00, 0x00, 0x00, 0x00


//--------------------- .nv.info._Z20tiledMatrixMulKernelPfS_S_iiiff --------------------------
	.section	.nv.info._Z20tiledMatrixMulKernelPfS_S_iiiff,"",@"SHT_CUDA_INFO"
	.sectionflags	@""
	.align	4


	//----- nvinfo : EIATTR_CUDA_API_VERSION
	.align		4
        /*0000*/ 	.byte	0x04, 0x37
        /*0002*/ 	.short	(.L_7 - .L_6)
.L_6:
        /*0004*/ 	.word	0x00000082


	//----- nvinfo : EIATTR_KPARAM_INFO
	.align		4
.L_7:
        /*0008*/ 	.byte	0x04, 0x17
        /*000a*/ 	.short	(.L_9 - .L_8)
.L_8:
        /*000c*/ 	.word	0x00000000
        /*0010*/ 	.short	0x0007
        /*0012*/ 	.short	0x0028
        /*0014*/ 	.byte	0x00, 0xf0, 0x11, 0x00


	//----- nvinfo : EIATTR_KPARAM_INFO
	.align		4
.L_9:
        /*0018*/ 	.byte	0x04, 0x17
        /*001a*/ 	.short	(.L_11 - .L_10)
.L_10:
        /*001c*/ 	.word	0x00000000
        /*0020*/ 	.short	0x0006
        /*0022*/ 	.short	0x0024
        /*0024*/ 	.byte	0x00, 0xf0, 0x11, 0x00


	//----- nvinfo : EIATTR_KPARAM_INFO
	.align		4
.L_11:
        /*0028*/ 	.byte	0x04, 0x17
        /*002a*/ 	.short	(.L_13 - .L_12)
.L_12:
        /*002c*/ 	.word	0x00000000
        /*0030*/ 	.short	0x0005
        /*0032*/ 	.short	0x0020
        /*0034*/ 	.byte	0x00, 0xf0, 0x11, 0x00


	//----- nvinfo : EIATTR_KPARAM_INFO
	.align		4
.L_13:
        /*0038*/ 	.byte	0x04, 0x17
        /*003a*/ 	.short	(.L_15 - .L_14)
.L_14:
        /*003c*/ 	.word	0x00000000
        /*0040*/ 	.short	0x0004
        /*0042*/ 	.short	0x001c
        /*0044*/ 	.byte	0x00, 0xf0, 0x11, 0x00


	//----- nvinfo : EIATTR_KPARAM_INFO
	.align		4
.L_15:
        /*0048*/ 	.byte	0x04, 0x17
        /*004a*/ 	.short	(.L_17 - .L_16)
.L_16:
        /*004c*/ 	.word	0x00000000
        /*0050*/ 	.short	0x0003
        /*0052*/ 	.short	0x0018
        /*0054*/ 	.byte	0x00, 0xf0, 0x11, 0x00


	//----- nvinfo : EIATTR_KPARAM_INFO
	.align		4
.L_17:
        /*0058*/ 	.byte	0x04, 0x17
        /*005a*/ 	.short	(.L_19 - .L_18)
.L_18:
        /*005c*/ 	.word	0x00000000
        /*0060*/ 	.short	0x0002
        /*0062*/ 	.short	0x0010
        /*0064*/ 	.byte	0x00, 0xf5, 0x21, 0x00


	//----- nvinfo : EIATTR_KPARAM_INFO
	.align		4
.L_19:
        /*0068*/ 	.byte	0x04, 0x17
        /*006a*/ 	.short	(.L_21 - .L_20)
.L_20:
        /*006c*/ 	.word	0x00000000
        /*0070*/ 	.short	0x0001
        /*0072*/ 	.short	0x0008
        /*0074*/ 	.byte	0x00, 0xf5, 0x21, 0x00


	//----- nvinfo : EIATTR_KPARAM_INFO
	.align		4
.L_21:
        /*0078*/ 	.byte	0x04, 0x17
        /*007a*/ 	.short	(.L_23 - .L_22)
.L_22:
        /*007c*/ 	.word	0x00000000
        /*0080*/ 	.short	0x0000
        /*0082*/ 	.short	0x0000
        /*0084*/ 	.byte	0x00, 0xf5, 0x21, 0x00


	//----- nvinfo : EIATTR_SPARSE_MMA_MASK
	.align		4
.L_23:
        /*0088*/ 	.byte	0x03, 0x50
        /*008a*/ 	.short	0x0000


	//----- nvinfo : EIATTR_MAXREG_COUNT
	.align		4
        /*008c*/ 	.byte	0x03, 0x1b
        /*008e*/ 	.short	0x00ff


	//----- nvinfo : EIATTR_NUM_BARRIERS
	.align		4
        /*0090*/ 	.byte	0x02, 0x4c
        /*0092*/ 	.byte	0x01
	.zero		1


	//----- nvinfo : EIATTR_MERCURY_ISA_VERSION
	.align		4
        /*0094*/ 	.byte	0x03, 0x5f
        /*0096*/ 	.short	0x0101


	//----- nvinfo : EIATTR_VRC_CTA_INIT_COUNT
	.align		4
        /*0098*/ 	.byte	0x02, 0x4a
	.zero		1
	.zero		1


	//----- nvinfo : EIATTR_EXIT_INSTR_OFFSETS
	.align		4
        /*009c*/ 	.byte	0x04, 0x1c
        /*009e*/ 	.short	(.L_25 - .L_24)


	//   ....[0]....
.L_24:
        /*00a0*/ 	.word	0x00000820


	//   ....[1]....
        /*00a4*/ 	.word	0x000008c0


	//----- nvinfo : EIATTR_CBANK_PARAM_SIZE
	.align		4
.L_25:
        /*00a8*/ 	.byte	0x03, 0x19
        /*00aa*/ 	.short	0x002c


	//----- nvinfo : EIATTR_PARAM_CBANK
	.align		4
        /*00ac*/ 	.byte	0x04, 0x0a
        /*00ae*/ 	.short	(.L_27 - .L_26)
	.align		4
.L_26:
        /*00b0*/ 	.word	index@(.nv.constant0._Z20tiledMatrixMulKernelPfS_S_iiiff)
        /*00b4*/ 	.short	0x0380
        /*00b6*/ 	.short	0x002c


	//----- nvinfo : EIATTR_SW_WAR
	.align		4
.L_27:
        /*00b8*/ 	.byte	0x04, 0x36
        /*00ba*/ 	.short	(.L_29 - .L_28)
.L_28:
        /*00bc*/ 	.word	0x00000008
.L_29:


//--------------------- .nv.callgraph             --------------------------
	.section	.nv.callgraph,"",@"SHT_CUDA_CALLGRAPH"
	.align	4
	.sectionentsize	8
	.align		4
        /*0000*/ 	.word	0x00000000
	.align		4
        /*0004*/ 	.word	0xffffffff
	.align		4
        /*0008*/ 	.word	0x00000000
	.align		4
        /*000c*/ 	.word	0xfffffffe
	.align		4
        /*0010*/ 	.word	0x00000000
	.align		4
        /*0014*/ 	.word	0xfffffffd
	.align		4
        /*0018*/ 	.word	0x00000000
	.align		4
        /*001c*/ 	.word	0xfffffffc


//--------------------- .text._Z20tiledMatrixMulKernelPfS_S_iiiff --------------------------
	.section	.text._Z20tiledMatrixMulKernelPfS_S_iiiff,"ax",@progbits
	.align	128
        .global         _Z20tiledMatrixMulKernelPfS_S_iiiff
        .type           _Z20tiledMatrixMulKernelPfS_S_iiiff,@function
        .size           _Z20tiledMatrixMulKernelPfS_S_iiiff,(.L_x_3 - _Z20tiledMatrixMulKernelPfS_S_iiiff)
        .other          _Z20tiledMatrixMulKernelPfS_S_iiiff,@"STO_CUDA_ENTRY STV_DEFAULT"
_Z20tiledMatrixMulKernelPfS_S_iiiff:
.text._Z20tiledMatrixMulKernelPfS_S_iiiff:
[----:B------:R-:W-:Y:S01]  /*0000*/  LDC R1, c[0x0][0x37c] ;  /* 0x0000df00ff017b82 */ /* 0x000fe20000000800 */
[----:B------:R-:W0:Y:S01]  /*0010*/  S2R R18, SR_CTAID.X ;  /* 0x0000000000127919 */ /* 0x000e220000002500 */
[----:B------:R-:W1:Y:S01]  /*0020*/  LDCU UR10, c[0x0][0x3a0] ;  /* 0x00007400ff0a77ac */ /* 0x000e620008000800 */
[----:B------:R-:W-:Y:S01]  /*0030*/  HFMA2 R23, -RZ, RZ, 0, 0 ;  /* 0x00000000ff177431 */ /* 0x000fe200000001ff */
[----:B------:R-:W0:Y:S01]  /*0040*/  S2R R17, SR_TID.Y ;  /* 0x0000000000117919 */ /* 0x000e220000002200 */
[----:B------:R-:W2:Y:S01]  /*0050*/  LDCU.64 UR8, c[0x0][0x358] ;  /* 0x00006b00ff0877ac */ /* 0x000ea20008000a00 */
[----:B------:R-:W3:Y:S01]  /*0060*/  S2R R2, SR_CTAID.Y ;  /* 0x0000000000027919 */ /* 0x000ee20000002600 */
[----:B------:R-:W3:Y:S01]  /*0070*/  S2R R16, SR_TID.X ;  /* 0x0000000000107919 */ /* 0x000ee20000002100 */
[----:B-1----:R-:W-:Y:S01]  /*0080*/  UISETP.GE.AND UP0, UPT, UR10, 0x1, UPT ;  /* 0x000000010a00788c */ /* 0x002fe2000bf06270 */
[----:B0-----:R-:W-:Y:S02]  /*0090*/  LEA R18, R18, R17, 0x5 ;  /* 0x0000001112127211 */ /* 0x001fe400078e28ff */
[----:B---3--:R-:W-:-:S06]  /*00a0*/  LEA R19, R2, R16, 0x5 ;  /* 0x0000001002137211 */ /* 0x008fcc00078e28ff */
[----:B--2---:R-:W-:Y:S05]  /*00b0*/  BRA.U !UP0, `(.L_x_0) ;  /* 0x0000000508cc7547 */ /* 0x004fea000b800000 */
[----:B------:R-:W0:Y:S01]  /*00c0*/  S2UR UR7, SR_CgaCtaId ;  /* 0x00000000000779c3 */ /* 0x000e220000008800 */
[----:B------:R-:W1:Y:S01]  /*00d0*/  LDCU UR11, c[0x0][0x39c] ;  /* 0x00007380ff0b77ac */ /* 0x000e620008000800 */
[----:B------:R-:W-:Y:S01]  /*00e0*/  MOV R23, RZ ;  /* 0x000000ff00177202 */ /* 0x000fe20000000f00 */
[----:B------:R-:W-:Y:S01]  /*00f0*/  IMAD R6, R18, UR10, R16 ;  /* 0x0000000a12067c24 */ /* 0x000fe2000f8e0210 */
[----:B------:R-:W-:Y:S01]  /*0100*/  UMOV UR5, 0x400 ;  /* 0x0000040000057882 */ /* 0x000fe20000000000 */
[----:B------:R-:W-:-:S03]  /*0110*/  UIADD3 UR4, UPT, UPT, UR10, 0x1f, URZ ;  /* 0x0000001f0a047890 */ /* 0x000fc6000fffe0ff */
[----:B------:R-:W2:Y:S01]  /*0120*/  LDC R0, c[0x0][0x39c] ;  /* 0x0000e700ff007b82 */ /* 0x000ea20000000800 */
[----:B------:R-:W-:Y:S02]  /*0130*/  UIADD3 UR6, UPT, UPT, UR5, 0x1000, URZ ;  /* 0x0000100005067890 */ /* 0x000fe4000fffe0ff */
[----:B------:R-:W-:Y:S01]  /*0140*/  USHF.R.U32.HI UR4, URZ, 0x5, UR4 ;  /* 0x00000005ff047899 */ /* 0x000fe20008011604 */
[----:B------:R-:W3:Y:S04]  /*0150*/  LDCU UR13, c[0x0][0x3a0] ;  /* 0x00007400ff0d77ac */ /* 0x000ee80008000800 */
[----:B------:R-:W4:Y:S01]  /*0160*/  LDC.64 R20, c[0x0][0x380] ;  /* 0x0000e000ff147b82 */ /* 0x000f220000000a00 */
[----:B------:R-:W2:Y:S01]  /*0170*/  LDCU UR12, c[0x0][0x398] ;  /* 0x00007300ff0c77ac */ /* 0x000ea20008000800 */
[----:B-1----:R-:W-:Y:S01]  /*0180*/  IMAD R7, R17, UR11, R16 ;  /* 0x0000000b11077c24 */ /* 0x002fe2000f8e0210 */
[----:B------:R-:W-:-:S02]  /*0190*/  UIADD3 UR4, UPT, UPT, -UR4, URZ, URZ ;  /* 0x000000ff04047290 */ /* 0x000fc4000fffe1ff */
[----:B0-----:R-:W-:Y:S02]  /*01a0*/  ULEA UR5, UR7, UR5, 0x18 ;  /* 0x0000000507057291 */ /* 0x001fe4000f8ec0ff */
[----:B------:R-:W-:Y:S01]  /*01b0*/  LEA R7, R2, R7, 0x5 ;  /* 0x0000000702077211 */ /* 0x000fe200078e28ff */
[----:B------:R-:W-:-:S03]  /*01c0*/  ULEA UR6, UR7, UR6, 0x18 ;  /* 0x0000000607067291 */ /* 0x000fc6000f8ec0ff */
[----:B------:R-:W-:-:S03]  /*01d0*/  LEA R5, R17, UR5, 0x7 ;  /* 0x0000000511057c11 */ /* 0x000fc6000f8e38ff */
[C---:B------:R-:W-:Y:S02]  /*01e0*/  LEA R3, R16.reuse, UR6, 0x2 ;  /* 0x0000000610037c11 */ /* 0x040fe4000f8e10ff */
[----:B------:R-:W-:Y:S02]  /*01f0*/  LEA R4, R16, R5, 0x2 ;  /* 0x0000000510047211 */ /* 0x000fe400078e10ff */
[----:B---3--:R-:W-:-:S07]  /*0200*/  LEA R2, R17, R3, 0x7 ;  /* 0x0000000311027211 */ /* 0x008fce00078e38ff */
.L_x_1:
[----:B--2---:R-:W-:Y:S01]  /*0210*/  ISETP.GE.AND P0, PT, R19, R0, PT ;  /* 0x000000001300720c */ /* 0x004fe20003f06270 */
[----:B------:R-:W-:Y:S01]  /*0220*/  HFMA2 R29, -RZ, RZ, 0, 0 ;  /* 0x00000000ff1d7431 */ /* 0x000fe200000001ff */
[----:B------:R-:W-:Y:S01]  /*0230*/  ISETP.GE.AND P1, PT, R16, UR13, PT ;  /* 0x0000000d10007c0c */ /* 0x000fe2000bf26270 */
[----:B----4-:R-:W-:Y:S01]  /*0240*/  IMAD.WIDE R8, R6, 0x4, R20 ;  /* 0x0000000406087825 */ /* 0x010fe200078e0214 */
[----:B------:R-:W-:Y:S02]  /*0250*/  ISETP.GE.OR P0, PT, R17, UR13, P0 ;  /* 0x0000000d11007c0c */ /* 0x000fe40008706670 */
[----:B------:R-:W-:Y:S02]  /*0260*/  ISETP.GE.OR P1, PT, R18, UR12, P1 ;  /* 0x0000000c12007c0c */ /* 0x000fe40008f26670 */
[----:B------:R-:W-:-:S09]  /*0270*/  MOV R27, RZ ;  /* 0x000000ff001b7202 */ /* 0x000fd20000000f00 */
[----:B------:R-:W0:Y:S02]  /*0280*/  @!P0 LDC.64 R10, c[0x0][0x388] ;  /* 0x0000e200ff0a8b82 */ /* 0x000e240000000a00 */
[----:B------:R-:W2:Y:S01]  /*0290*/  @!P1 LDG.E R27, desc[UR8][R8.64] ;  /* 0x00000008081b9981 */ /* 0x000ea2000c1e1900 */
[----:B0-----:R-:W-:-:S05]  /*02a0*/  @!P0 IMAD.WIDE R10, R7, 0x4, R10 ;  /* 0x00000004070a8825 */ /* 0x001fca00078e020a */
[----:B------:R-:W3:Y:S04]  /*02b0*/  @!P0 LDG.E R29, desc[UR8][R10.64] ;  /* 0x000000080a1d8981 */ /* 0x000ee8000c1e1900 */
[----:B--2---:R-:W-:Y:S04]  /*02c0*/  STS [R4], R27 ;  /* 0x0000001b04007388 */ /* 0x004fe80000000800 */
[----:B---3--:R-:W-:Y:S01]  /*02d0*/  STS [R2], R29 ;  /* 0x0000001d02007388 */ /* 0x008fe20000000800 */
[----:B------:R-:W-:Y:S06]  /*02e0*/  BAR.SYNC.DEFER_BLOCKING 0x0 ;  /* 0x0000000000007b1d */ /* 0x000fec0000010000 */
[----:B------:R-:W-:Y:S04]  /*02f0*/  LDS R22, [R3] ;  /* 0x0000000003167984 */ /* 0x000fe80000000800 */
[----:B------:R-:W0:Y:S04]  /*0300*/  LDS.128 R12, [R5] ;  /* 0x00000000050c7984 */ /* 0x000e280000000c00 */
[----:B------:R-:W1:Y:S04]  /*0310*/  LDS R26, [R3+0x80] ;  /* 0x00008000031a7984 */ /* 0x000e680000000800 */
[----:B------:R-:W2:Y:S04]  /*0320*/  LDS R25, [R3+0x100] ;  /* 0x0001000003197984 */ /* 0x000ea80000000800 */
[----:B------:R-:W3:Y:S04]  /*0330*/  LDS R24, [R3+0x180] ;  /* 0x0001800003187984 */ /* 0x000ee80000000800 */
[----:B------:R-:W-:Y:S01]  /*0340*/  LDS.128 R8, [R5+0x10] ;  /* 0x0000100005087984 */ /* 0x000fe20000000c00 */
[----:B0-----:R-:W-:-:S03]  /*0350*/  FFMA R12, R12, R22, R23 ;  /* 0x000000160c0c7223 */ /* 0x001fc60000000017 */
[----:B------:R-:W0:Y:S01]  /*0360*/  LDS R23, [R3+0x200] ;  /* 0x0002000003177984 */ /* 0x000e220000000800 */
[----:B-1----:R-:W-:-:S03]  /*0370*/  FFMA R12, R26, R13, R12 ;  /* 0x0000000d1a0c7223 */ /* 0x002fc6000000000c */
[----:B------:R-:W1:Y:S01]  /*0380*/  LDS R22, [R3+0x280] ;  /* 0x0002800003167984 */ /* 0x000e620000000800 */
[----:B--2---:R-:W-:-:S03]  /*0390*/  FFMA R13, R25, R14, R12 ;  /* 0x0000000e190d7223 */ /* 0x004fc6000000000c */
[----:B------:R-:W2:Y:S01]  /*03a0*/  LDS R25, [R3+0x300] ;  /* 0x0003000003197984 */ /* 0x000ea20000000800 */
[----:B---3--:R-:W-:-:S03]  /*03b0*/  FFMA R13, R24, R15, R13 ;  /* 0x0000000f180d7223 */ /* 0x008fc6000000000d */
[----:B------:R-:W3:Y:S04]  /*03c0*/  LDS R24, [R3+0x380] ;  /* 0x0003800003187984 */ /* 0x000ee80000000800 */
[----:B------:R-:W-:Y:S01]  /*03d0*/  LDS R26, [R3+0xb80] ;  /* 0x000b8000031a7984 */ /* 0x000fe20000000800 */
[----:B0-----:R-:W-:-:S03]  /*03e0*/  FFMA R27, R8, R23, R13 ;  /* 0x00000017081b7223 */ /* 0x001fc6000000000d */
[----:B------:R-:W-:Y:S04]  /*03f0*/  LDS R23, [R3+0x400] ;  /* 0x0004000003177984 */ /* 0x000fe80000000800 */
[----:B------:R-:W0:Y:S01]  /*0400*/  LDS.128 R12, [R5+0x20] ;  /* 0x00002000050c7984 */ /* 0x000e220000000c00 */
[----:B-1----:R-:W-:-:S03]  /*0410*/  FFMA R8, R22, R9, R27 ;  /* 0x0000000916087223 */ /* 0x002fc6000000001b */
[----:B------:R-:W1:Y:S01]  /*0420*/  LDS R22, [R3+0x480] ;  /* 0x0004800003167984 */ /* 0x000e620000000800 */
[----:B--2---:R-:W-:-:S03]  /*0430*/  FFMA R9, R25, R10, R8 ;  /* 0x0000000a19097223 */ /* 0x004fc60000000008 */
[----:B------:R-:W2:Y:S01]  /*0440*/  LDS R25, [R3+0x500] ;  /* 0x0005000003197984 */ /* 0x000ea20000000800 */
[----:B---3--:R-:W-:-:S03]  /*0450*/  FFMA R9, R24, R11, R9 ;  /* 0x0000000b18097223 */ /* 0x008fc60000000009 */
[----:B------:R-:W3:Y:S01]  /*0460*/  LDS R24, [R3+0x580] ;  /* 0x0005800003187984 */ /* 0x000ee20000000800 */
        /* <DEDUP_REMOVED lines=26> */
[----:B------:R-:W-:Y:S04]  /*0610*/  LDS R27, [R3+0xc00] ;  /* 0x000c0000031b7984 */ /* 0x000fe80000000800 */
[----:B------:R-:W-:Y:S01]  /*0620*/  LDS R24, [R3+0xc80] ;  /* 0x000c800003187984 */ /* 0x000fe20000000800 */
[----:B0-----:R-:W-:-:S03]  /*0630*/  FFMA R23, R8, R23, R13 ;  /* 0x0000001708177223 */ /* 0x001fc6000000000d */
[----:B------:R-:W0:Y:S01]  /*0640*/  LDS.128 R12, [R5+0x60] ;  /* 0x00006000050c7984 */ /* 0x000e220000000c00 */
[----:B-1----:R-:W-:-:S03]  /*0650*/  FFMA R22, R22, R9, R23 ;  /* 0x0000000916167223 */ /* 0x002fc60000000017 */
[----:B------:R-:W1:Y:S01]  /*0660*/  LDS R23, [R3+0xd00] ;  /* 0x000d000003177984 */ /* 0x000e620000000800 */
[----:B--2---:R-:W-:-:S03]  /*0670*/  FFMA R25, R25, R10, R22 ;  /* 0x0000000a19197223 */ /* 0x004fc60000000016 */
[----:B------:R-:W2:Y:S01]  /*0680*/  LDS R22, [R3+0xd80] ;  /* 0x000d800003167984 */ /* 0x000ea20000000800 */
[----:B------:R-:W-:-:S03]  /*0690*/  FFMA R11, R26, R11, R25 ;  /* 0x0000000b1a0b7223 */ /* 0x000fc60000000019 */
[----:B------:R-:W-:Y:S01]  /*06a0*/  LDS R25, [R3+0xe00] ;  /* 0x000e000003197984 */ /* 0x000fe20000000800 */
[----:B0-----:R-:W-:-:S03]  /*06b0*/  FFMA R27, R12, R27, R11 ;  /* 0x0000001b0c1b7223 */ /* 0x001fc6000000000b */
[----:B------:R-:W0:Y:S01]  /*06c0*/  LDS.128 R8, [R5+0x70] ;  /* 0x0000700005087984 */ /* 0x000e220000000c00 */
[----:B------:R-:W-:-:S03]  /*06d0*/  FFMA R24, R24, R13, R27 ;  /* 0x0000000d18187223 */ /* 0x000fc6000000001b */
[----:B------:R-:W3:Y:S04]  /*06e0*/  LDS R27, [R3+0xe80] ;  /* 0x000e8000031b7984 */ /* 0x000ee80000000800 */
[----:B------:R-:W4:Y:S04]  /*06f0*/  LDS R13, [R3+0xf00] ;  /* 0x000f0000030d7984 */ /* 0x000f280000000800 */
[----:B------:R-:W5:Y:S01]  /*0700*/  LDS R12, [R3+0xf80] ;  /* 0x000f8000030c7984 */ /* 0x000f620000000800 */
[----:B-1----:R-:W-:Y:S01]  /*0710*/  FFMA R23, R23, R14, R24 ;  /* 0x0000000e17177223 */ /* 0x002fe20000000018 */
[----:B------:R-:W-:-:S03]  /*0720*/  UIADD3 UR4, UPT, UPT, UR4, 0x1, URZ ;  /* 0x0000000104047890 */ /* 0x000fc6000fffe0ff */
[----:B--2---:R-:W-:Y:S01]  /*0730*/  FFMA R15, R22, R15, R23 ;  /* 0x0000000f160f7223 */ /* 0x004fe20000000017 */
[----:B------:R-:W-:Y:S01]  /*0740*/  UISETP.NE.AND UP0, UPT, UR4, URZ, UPT ;  /* 0x000000ff0400728c */ /* 0x000fe2000bf05270 */
[----:B------:R-:W-:Y:S02]  /*0750*/  IADD3 R6, PT, PT, R6, 0x20, RZ ;  /* 0x0000002006067810 */ /* 0x000fe40007ffe0ff */
[----:B------:R-:W-:Y:S02]  /*0760*/  IADD3 R16, PT, PT, R16, 0x20, RZ ;  /* 0x0000002010107810 */ /* 0x000fe40007ffe0ff */
[----:B------:R-:W-:Y:S02]  /*0770*/  IADD3 R17, PT, PT, R17, 0x20, RZ ;  /* 0x0000002011117810 */ /* 0x000fe40007ffe0ff */
[----:B------:R-:W-:Y:S01]  /*0780*/  LEA R7, R0, R7, 0x5 ;  /* 0x0000000700077211 */ /* 0x000fe200078e28ff */
[----:B0-----:R-:W-:-:S04]  /*0790*/  FFMA R8, R8, R25, R15 ;  /* 0x0000001908087223 */ /* 0x001fc8000000000f */
[----:B---3--:R-:W-:-:S04]  /*07a0*/  FFMA R8, R27, R9, R8 ;  /* 0x000000091b087223 */ /* 0x008fc80000000008 */
[----:B----4-:R-:W-:-:S04]  /*07b0*/  FFMA R13, R13, R10, R8 ;  /* 0x0000000a0d0d7223 */ /* 0x010fc80000000008 */
[----:B-----5:R-:W-:Y:S01]  /*07c0*/  FFMA R23, R12, R11, R13 ;  /* 0x0000000b0c177223 */ /* 0x020fe2000000000d */
[----:B------:R-:W-:Y:S06]  /*07d0*/  BAR.SYNC.DEFER_BLOCKING 0x0 ;  /* 0x0000000000007b1d */ /* 0x000fec0000010000 */
[----:B------:R-:W-:Y:S05]  /*07e0*/  BRA.U UP0, `(.L_x_1) ;  /* 0xfffffff900887547 */ /* 0x000fea000b83ffff */
.L_x_0:
[----:B------:R-:W0:Y:S02]  /*07f0*/  LDCU.64 UR6, c[0x0][0x398] ;  /* 0x00007300ff0677ac */ /* 0x000e240008000a00 */
[----:B0-----:R-:W-:-:S04]  /*0800*/  ISETP.GE.AND P0, PT, R19, UR7, PT ;  /* 0x0000000713007c0c */ /* 0x001fc8000bf06270 */
[----:B------:R-:W-:-:S13]  /*0810*/  ISETP.GE.OR P0, PT, R18, UR6, P0 ;  /* 0x0000000612007c0c */ /* 0x000fda0008706670 */
[----:B------:R-:W-:Y:S05]  /*0820*/  @P0 EXIT ;  /* 0x000000000000094d */ /* 0x000fea0003800000 */
[----:B------:R-:W0:Y:S01]  /*0830*/  LDC.64 R2, c[0x0][0x390] ;  /* 0x0000e400ff027b82 */ /* 0x000e220000000a00 */
[----:B------:R-:W-:Y:S01]  /*0840*/  IMAD R19, R18, UR7, R19 ;  /* 0x0000000712137c24 */ /* 0x000fe2000f8e0213 */
[----:B------:R-:W1:Y:S01]  /*0850*/  LDCU UR4, c[0x0][0x3a8] ;  /* 0x00007500ff0477ac */ /* 0x000e620008000800 */
[----:B------:R-:W2:Y:S02]  /*0860*/  LDCU UR5, c[0x0][0x3a4] ;  /* 0x00007480ff0577ac */ /* 0x000ea40008000800 */
[----:B0-----:R-:W-:-:S05]  /*0870*/  IMAD.WIDE.U32 R2, R19, 0x4, R2 ;  /* 0x0000000413027825 */ /* 0x001fca00078e0002 */
[----:B------:R-:W1:Y:S02]  /*0880*/  LDG.E R0, desc[UR8][R2.64] ;  /* 0x0000000802007981 */ /* 0x000e64000c1e1900 */
[----:B-1----:R-:W-:-:S04]  /*0890*/  FMUL R0, R0, UR4 ;  /* 0x0000000400007c20 */ /* 0x002fc80008400000 */
[----:B--2---:R-:W-:-:S05]  /*08a0*/  FFMA R23, R23, UR5, R0 ;  /* 0x0000000517177c23 */ /* 0x004fca0008000000 */
[----:B------:R-:W-:Y:S01]  /*08b0*/  STG.E desc[UR8][R2.64], R23 ;  /* 0x0000001702007986 */ /* 0x000fe2000c101908 */
[----:B------:R-:W-:Y:S05]  /*08c0*/  EXIT ;  /* 0x000000000000794d */ /* 0x000fea0003800000 */
.L_x_2:
[----:B------:R-:W-:-:S00]  /*08d0*/  BRA `(.L_x_2) ;  /* 0xfffffffc00fc7947 */ /* 0x000fc0000383ffff */
[----:B------:R-:W-:-:S00]  /*08e0*/  NOP ;  /* 0x0000000000007918 */ /* 0x000fc00000000000 */
        /* <DEDUP_REMOVED lines=9> */
.L_x_3:


//--------------------- .nv.shared._Z20tiledMatrixMulKernelPfS_S_iiiff --------------------------
	.section	.nv.shared._Z20tiledMatrixMulKernelPfS_S_iiiff,"aw",@nobits
	.sectionflags	@""
	.align	4
.nv.shared._Z20tiledMatrixMulKernelPfS_S_iiiff:
	.zero		9216


//--------------------- .nv.shared.reserved.0     --------------------------
	.section	.nv.shared.reserved.0,"aw",@nobits
	.weak		__nv_reservedSMEM_offset_0_alias
	.size		__nv_reservedSMEM_offset_0_alias, 0, 64
	.other		__nv_reservedSMEM_offset_0_alias,@"STO_CUDA_RESERVED_SHARED STV_DEFAULT"
__nv_reservedSMEM_offset_0_alias:
	.zero		0
	.zero		64


//--------------------- .nv.constant0._Z20tiledMatrixMulKernelPfS_S_iiiff --------------------------
	.section	.nv.constant0._Z20tiledMatrixMulKernelPfS_S_iiiff,"a",@progbits
	.sectionflags	@""
	.align	4
.nv.constant0._Z20tiledMatrixMulKernelPfS_S_iiiff:
	.zero		940


//--------------------- SYMBOLS --------------------------

	.type		.nv.reservedSmem.offset0,@object
	.size		.nv.reservedSmem.offset0,0x4
	.type		.nv.reservedSmem.cap,@object
	.size		.nv.reservedSmem.cap,0x4
